	.headerflags	@"EF_CUDA_TEXMODE_UNIFIED EF_CUDA_64BIT_ADDRESS EF_CUDA_ACCELERATORS EF_CUDA_SM90 EF_CUDA_VIRTUAL_SM(EF_CUDA_SM90)"
	.elftype	@"ET_EXEC"


//--------------------- .nv.info                  --------------------------
	.section	.nv.info,"",@"SHT_CUDA_INFO"
	.align	4


	//----- nvinfo : EIATTR_REGCOUNT
	.align		4
        /*0000*/ 	.byte	0x04, 0x2f
        /*0002*/ 	.short	(.L_3 - .L_2)
	.align		4
.L_2:
        /*0004*/ 	.word	index@(triton_poi_fused__native_batch_norm_legit_no_training_relu_43)
        /*0008*/ 	.word	0x00000020


	//----- nvinfo : EIATTR_MIN_STACK_SIZE
	.align		4
.L_3:
        /*000c*/ 	.byte	0x04, 0x12
        /*000e*/ 	.short	(.L_5 - .L_4)
	.align		4
.L_4:
        /*0010*/ 	.word	index@(triton_poi_fused__native_batch_norm_legit_no_training_relu_43)
        /*0014*/ 	.word	0x00000000


	//----- nvinfo : EIATTR_FRAME_SIZE
	.align		4
.L_5:
        /*0018*/ 	.byte	0x04, 0x11
        /*001a*/ 	.short	(.L_7 - .L_6)
	.align		4
.L_6:
        /*001c*/ 	.word	index@(triton_poi_fused__native_batch_norm_legit_no_training_relu_43)
        /*0020*/ 	.word	0x00000000


	//----- nvinfo : EIATTR_MIN_STACK_SIZE
	.align		4
.L_7:
        /*0024*/ 	.byte	0x04, 0x12
        /*0026*/ 	.short	(.L_9 - .L_8)
	.align		4
.L_8:
        /*0028*/ 	.word	index@(triton_poi_fused__native_batch_norm_legit_no_training_relu_43)
        /*002c*/ 	.word	0x00000000
.L_9:


//--------------------- .nv.info.triton_poi_fused__native_batch_norm_legit_no_training_relu_43 --------------------------
	.section	.nv.info.triton_poi_fused__native_batch_norm_legit_no_training_relu_43,"",@"SHT_CUDA_INFO"
	.sectionflags	@""
	.align	4


	//----- nvinfo : EIATTR_CUDA_API_VERSION
	.align		4
        /*0000*/ 	.byte	0x04, 0x37
        /*0002*/ 	.short	(.L_11 - .L_10)
.L_10:
        /*0004*/ 	.word	0x0000007c


	//----- nvinfo : EIATTR_KPARAM_INFO
	.align		4
.L_11:
        /*0008*/ 	.byte	0x04, 0x17
        /*000a*/ 	.short	(.L_13 - .L_12)
.L_12:
        /*000c*/ 	.word	0x00000000
        /*0010*/ 	.short	0x0007
        /*0012*/ 	.short	0x0034
        /*0014*/ 	.byte	0x00, 0xf0, 0x11, 0x00


	//----- nvinfo : EIATTR_KPARAM_INFO
	.align		4
.L_13:
        /*0018*/ 	.byte	0x04, 0x17
        /*001a*/ 	.short	(.L_15 - .L_14)
.L_14:
        /*001c*/ 	.word	0x00000000
        /*0020*/ 	.short	0x0006
        /*0022*/ 	.short	0x0030
        /*0024*/ 	.byte	0x00, 0xf0, 0x11, 0x00


	//----- nvinfo : EIATTR_KPARAM_INFO
	.align		4
.L_15:
        /*0028*/ 	.byte	0x04, 0x17
        /*002a*/ 	.short	(.L_17 - .L_16)
.L_16:
        /*002c*/ 	.word	0x00000000
        /*0030*/ 	.short	0x0005
        /*0032*/ 	.short	0x0028
        /*0034*/ 	.byte	0x00, 0xf4, 0x21, 0x00


	//----- nvinfo : EIATTR_KPARAM_INFO
	.align		4
.L_17:
        /*0038*/ 	.byte	0x04, 0x17
        /*003a*/ 	.short	(.L_19 - .L_18)
.L_18:
        /*003c*/ 	.word	0x00000000
        /*0040*/ 	.short	0x0004
        /*0042*/ 	.short	0x0020
        /*0044*/ 	.byte	0x00, 0xf4, 0x21, 0x00


	//----- nvinfo : EIATTR_KPARAM_INFO
	.align		4
.L_19:
        /*0048*/ 	.byte	0x04, 0x17
        /*004a*/ 	.short	(.L_21 - .L_20)
.L_20:
        /*004c*/ 	.word	0x00000000
        /*0050*/ 	.short	0x0003
        /*0052*/ 	.short	0x0018
        /*0054*/ 	.byte	0x00, 0xf4, 0x21, 0x00


	//----- nvinfo : EIATTR_KPARAM_INFO
	.align		4
.L_21:
        /*0058*/ 	.byte	0x04, 0x17
        /*005a*/ 	.short	(.L_23 - .L_22)
.L_22:
        /*005c*/ 	.word	0x00000000
        /*0060*/ 	.short	0x0002
        /*0062*/ 	.short	0x0010
        /*0064*/ 	.byte	0x00, 0xf4, 0x21, 0x00


	//----- nvinfo : EIATTR_KPARAM_INFO
	.align		4
.L_23:
        /*0068*/ 	.byte	0x04, 0x17
        /*006a*/ 	.short	(.L_25 - .L_24)
.L_24:
        /*006c*/ 	.word	0x00000000
        /*0070*/ 	.short	0x0001
        /*0072*/ 	.short	0x0008
        /*0074*/ 	.byte	0x00, 0xf4, 0x21, 0x00


	//----- nvinfo : EIATTR_KPARAM_INFO
	.align		4
.L_25:
        /*0078*/ 	.byte	0x04, 0x17
        /*007a*/ 	.short	(.L_27 - .L_26)
.L_26:
        /*007c*/ 	.word	0x00000000
        /*0080*/ 	.short	0x0000
        /*0082*/ 	.short	0x0000
        /*0084*/ 	.byte	0x00, 0xf4, 0x21, 0x00


	//----- nvinfo : EIATTR_SPARSE_MMA_MASK
	.align		4
.L_27:
        /*0088*/ 	.byte	0x03, 0x50
        /*008a*/ 	.short	0x0000


	//----- nvinfo : EIATTR_MAXREG_COUNT
	.align		4
        /*008c*/ 	.byte	0x03, 0x1b
        /*008e*/ 	.short	0x00ff


	//----- nvinfo : EIATTR_EXIT_INSTR_OFFSETS
	.align		4
        /*0090*/ 	.byte	0x04, 0x1c
        /*0092*/ 	.short	(.L_29 - .L_28)


	//   ....[0]....
.L_28:
        /*0094*/ 	.word	0x00000bf0


	//   ....[1]....
        /*0098*/ 	.word	0x00000cc0


	//----- nvinfo : EIATTR_REQNTID
	.align		4
.L_29:
        /*009c*/ 	.byte	0x04, 0x10
        /*009e*/ 	.short	(.L_31 - .L_30)
.L_30:
        /*00a0*/ 	.word	0x00000080
        /*00a4*/ 	.word	0x00000001
        /*00a8*/ 	.word	0x00000001


	//----- nvinfo : EIATTR_CBANK_PARAM_SIZE
	.align		4
.L_31:
        /*00ac*/ 	.byte	0x03, 0x19
        /*00ae*/ 	.short	0x0038


	//----- nvinfo : EIATTR_PARAM_CBANK
	.align		4
        /*00b0*/ 	.byte	0x04, 0x0a
        /*00b2*/ 	.short	(.L_33 - .L_32)
	.align		4
.L_32:
        /*00b4*/ 	.word	index@(.nv.constant0.triton_poi_fused__native_batch_norm_legit_no_training_relu_43)
        /*00b8*/ 	.short	0x0210
        /*00ba*/ 	.short	0x0038


	//----- nvinfo : EIATTR_SW_WAR
	.align		4
.L_33:
        /*00bc*/ 	.byte	0x04, 0x36
        /*00be*/ 	.short	(.L_35 - .L_34)
.L_34:
        /*00c0*/ 	.word	0x00000008
.L_35:


//--------------------- .nv.callgraph             --------------------------
	.section	.nv.callgraph,"",@"SHT_CUDA_CALLGRAPH"
	.align	4
	.sectionentsize	8
	.align		4
        /*0000*/ 	.word	0x00000000
	.align		4
        /*0004*/ 	.word	0xffffffff
	.align		4
        /*0008*/ 	.word	0x00000000
	.align		4
        /*000c*/ 	.word	0xfffffffe
	.align		4
        /*0010*/ 	.word	0x00000000
	.align		4
        /*0014*/ 	.word	0xfffffffd
	.align		4
        /*0018*/ 	.word	0x00000000
	.align		4
        /*001c*/ 	.word	0xfffffffc


//--------------------- .nv.constant4             --------------------------
	.section	.nv.constant4,"a",@progbits
	.align	8
	.align		8
.nv.constant4:
        /*0000*/ 	.dword	_$_str
	.align		8
        /*0008*/ 	.dword	_$_str_$_2


//--------------------- .text.triton_poi_fused__native_batch_norm_legit_no_training_relu_43 --------------------------
	.section	.text.triton_poi_fused__native_batch_norm_legit_no_training_relu_43,"ax",@progbits
	.sectionflags	@"SHF_BARRIERS=1"
	.align	128
        .global         triton_poi_fused__native_batch_norm_legit_no_training_relu_43
        .type           triton_poi_fused__native_batch_norm_legit_no_training_relu_43,@function
        .size           triton_poi_fused__native_batch_norm_legit_no_training_relu_43,(.L_x_1 - triton_poi_fused__native_batch_norm_legit_no_training_relu_43)
        .other          triton_poi_fused__native_batch_norm_legit_no_training_relu_43,@"STO_CUDA_ENTRY STV_DEFAULT"
triton_poi_fused__native_batch_norm_legit_no_training_relu_43:
.text.triton_poi_fused__native_batch_norm_legit_no_training_relu_43:
[----:B------:R-:W0:Y:S01]  /*0000*/  LDC R1, c[0x0][0x28] ;  /* 0x00000a00ff017b82 */ /* 0x000e220000000800 */
[----:B------:R-:W1:Y:S07]  /*0010*/  S2R R3, SR_CTAID.Y ;  /* 0x0000000000037919 */ /* 0x000e6e0000002600 */
[----:B------:R-:W2:Y:S01]  /*0020*/  LDC.64 R8, c[0x0][0x220] ;  /* 0x00008800ff087b82 */ /* 0x000ea20000000a00 */
[----:B------:R-:W-:Y:S01]  /*0030*/  CS2R R6, SRZ ;  /* 0x0000000000067805 */ /* 0x000fe2000001ff00 */
[----:B------:R-:W-:Y:S01]  /*0040*/  ULDC.64 UR6, c[0x0][0x208] ;  /* 0x0000820000067ab9 */ /* 0x000fe20000000a00 */
[----:B------:R-:W3:Y:S01]  /*0050*/  S2R R2, SR_TID.X ;  /* 0x0000000000027919 */ /* 0x000ee20000002100 */
[----:B------:R-:W4:Y:S04]  /*0060*/  S2R R21, SR_CTAID.X ;  /* 0x0000000000157919 */ /* 0x000f280000002500 */
[----:B------:R-:W5:Y:S08]  /*0070*/  LDC.64 R24, c[0x0][0x210] ;  /* 0x00008400ff187b82 */ /* 0x000f700000000a00 */
[----:B------:R-:W4:Y:S01]  /*0080*/  LDC.64 R16, c[0x0][0x218] ;  /* 0x00008600ff107b82 */ /* 0x000f220000000a00 */
[----:B-1----:R-:W-:-:S02]  /*0090*/  IMAD.SHL.U32 R3, R3, 0x10, RZ ;  /* 0x0000001003037824 */ /* 0x002fc400078e00ff */
[----:B---3--:R-:W-:-:S05]  /*00a0*/  IMAD.SHL.U32 R0, R2, 0x4, RZ ;  /* 0x0000000402007824 */ /* 0x008fca00078e00ff */
[----:B------:R-:W-:-:S04]  /*00b0*/  LOP3.LUT R22, R3, 0xc, R0, 0xf8, !PT ;  /* 0x0000000c03167812 */ /* 0x000fc800078ef800 */
[C---:B------:R-:W-:Y:S01]  /*00c0*/  ISETP.GE.AND P0, PT, R22.reuse, 0x500, PT ;  /* 0x000005001600780c */ /* 0x040fe20003f06270 */
[----:B------:R-:W-:-:S05]  /*00d0*/  IMAD.HI R4, R22, 0x66666667, RZ ;  /* 0x6666666716047827 */ /* 0x000fca00078e02ff */
[----:B------:R-:W-:-:S04]  /*00e0*/  SHF.R.U32.HI R5, RZ, 0x1f, R4 ;  /* 0x0000001fff057819 */ /* 0x000fc80000011604 */
[----:B------:R-:W-:Y:S02]  /*00f0*/  LEA.HI.SX32 R11, R4, R5, 0x19 ;  /* 0x00000005040b7211 */ /* 0x000fe400078fcaff */
[----:B------:R-:W-:-:S03]  /*0100*/  CS2R R4, SRZ ;  /* 0x0000000000047805 */ /* 0x000fc6000001ff00 */
[----:B------:R-:W-:-:S04]  /*0110*/  IMAD R22, R11, -0x140, R22 ;  /* 0xfffffec00b167824 */ /* 0x000fc800078e0216 */
[----:B--2---:R-:W-:-:S05]  /*0120*/  IMAD.WIDE R8, R22, 0x4, R8 ;  /* 0x0000000416087825 */ /* 0x004fca00078e0208 */
[----:B------:R1:W2:Y:S01]  /*0130*/  @!P0 LDG.E.EL.128 R4, desc[UR6][R8.64] ;  /* 0x0000000608048981 */ /* 0x0002a2000c2e1d00 */
[----:B------:R-:W-:Y:S01]  /*0140*/  SHF.R.U32.HI R20, RZ, 0x2, R2 ;  /* 0x00000002ff147819 */ /* 0x000fe20000011602 */
[----:B----4-:R-:W-:Y:S01]  /*0150*/  IMAD.SHL.U32 R21, R21, 0x40, RZ ;  /* 0x0000004015157824 */ /* 0x010fe200078e00ff */
[----:B------:R-:W-:Y:S01]  /*0160*/  CS2R R14, SRZ ;  /* 0x00000000000e7805 */ /* 0x000fe2000001ff00 */
[----:B------:R-:W-:Y:S01]  /*0170*/  IMAD R11, R11, 0x5000, R22 ;  /* 0x000050000b0b7824 */ /* 0x000fe200078e0216 */
[----:B------:R-:W-:Y:S01]  /*0180*/  SGXT.U32 R20, R20, 0x5 ;  /* 0x000000051414781a */ /* 0x000fe20000000000 */
[----:B0-----:R-:W-:-:S03]  /*0190*/  IMAD.WIDE R28, R22, 0x4, R16 ;  /* 0x00000004161c7825 */ /* 0x001fc600078e0210 */
[----:B------:R-:W-:Y:S02]  /*01a0*/  LOP3.LUT R10, R21, R20, RZ, 0xfc, !PT ;  /* 0x00000014150a7212 */ /* 0x000fe400078efcff */
[----:B-1----:R-:W-:Y:S02]  /*01b0*/  CS2R R8, SRZ ;  /* 0x0000000000087805 */ /* 0x002fe4000001ff00 */
[C---:B------:R-:W-:Y:S01]  /*01c0*/  ISETP.LT.AND P1, PT, R10.reuse, 0x40, !P0 ;  /* 0x000000400a00780c */ /* 0x040fe20004721270 */
[----:B------:R-:W-:Y:S01]  /*01d0*/  IMAD R27, R10, 0x140, R11 ;  /* 0x000001400a1b7824 */ /* 0x000fe200078e020b */
[----:B------:R-:W-:-:S03]  /*01e0*/  LOP3.LUT R11, R21, 0x20, R20, 0xfe, !PT ;  /* 0x00000020150b7812 */ /* 0x000fc600078efe14 */
[----:B------:R-:W-:Y:S01]  /*01f0*/  VIADD R13, R27, 0x2800 ;  /* 0x000028001b0d7836 */ /* 0x000fe20000000000 */
[----:B------:R-:W-:Y:S01]  /*0200*/  ISETP.LT.AND P2, PT, R11, 0x40, !P0 ;  /* 0x000000400b00780c */ /* 0x000fe20004741270 */
[--C-:B-----5:R-:W-:Y:S01]  /*0210*/  IMAD.WIDE R26, R27, 0x4, R24.reuse ;  /* 0x000000041b1a7825 */ /* 0x120fe200078e0218 */
[----:B------:R-:W-:Y:S02]  /*0220*/  CS2R R10, SRZ ;  /* 0x00000000000a7805 */ /* 0x000fe4000001ff00 */
[----:B------:R-:W-:Y:S02]  /*0230*/  CS2R R16, SRZ ;  /* 0x0000000000107805 */ /* 0x000fe4000001ff00 */
[----:B------:R-:W-:Y:S01]  /*0240*/  CS2R R18, SRZ ;  /* 0x0000000000127805 */ /* 0x000fe2000001ff00 */
[----:B------:R-:W-:Y:S01]  /*0250*/  IMAD.WIDE R24, R13, 0x4, R24 ;  /* 0x000000040d187825 */ /* 0x000fe200078e0218 */
[----:B------:R-:W-:Y:S01]  /*0260*/  CS2R R12, SRZ ;  /* 0x00000000000c7805 */ /* 0x000fe2000001ff00 */
[----:B------:R0:W3:Y:S05]  /*0270*/  @P1 LDG.E.EL.128 R8, desc[UR6][R26.64] ;  /* 0x000000061a081981 */ /* 0x0000ea000c2e1d00 */
[----:B------:R1:W3:Y:S04]  /*0280*/  @!P0 LDG.E.EL.128 R12, desc[UR6][R28.64] ;  /* 0x000000061c0c8981 */ /* 0x0002e8000c2e1d00 */
[----:B------:R4:W5:Y:S01]  /*0290*/  @P2 LDG.E.EL.128 R16, desc[UR6][R24.64] ;  /* 0x0000000618102981 */ /* 0x000962000c2e1d00 */
[----:B0-----:R-:W0:Y:S01]  /*02a0*/  LDC.64 R26, c[0x0][0x228] ;  /* 0x00008a00ff1a7b82 */ /* 0x001e220000000a00 */
[----:B--2---:R-:W-:Y:S01]  /*02b0*/  FADD R23, R4, 0.0010000000474974513054 ;  /* 0x3a83126f04177421 */ /* 0x004fe20000000000 */
[----:B------:R-:W-:Y:S01]  /*02c0*/  FADD R4, R7, 0.0010000000474974513054 ;  /* 0x3a83126f07047421 */ /* 0x000fe20000000000 */
[----:B------:R-:W-:Y:S01]  /*02d0*/  FADD R5, R5, 0.0010000000474974513054 ;  /* 0x3a83126f05057421 */ /* 0x000fe20000000000 */
[----:B------:R-:W-:-:S02]  /*02e0*/  IMAD.MOV.U32 R7, RZ, RZ, 0x3e800000 ;  /* 0x3e800000ff077424 */ /* 0x000fc400078e00ff */
[----:B------:R-:W-:Y:S01]  /*02f0*/  FADD R6, R6, 0.0010000000474974513054 ;  /* 0x3a83126f06067421 */ /* 0x000fe20000000000 */
[----:B------:R-:W2:Y:S08]  /*0300*/  MUFU.SQRT R23, R23 ;  /* 0x0000001700177308 */ /* 0x000eb00000002000 */
[----:B------:R-:W0:Y:S01]  /*0310*/  MUFU.SQRT R4, R4 ;  /* 0x0000000400047308 */ /* 0x000e220000002000 */
[----:B--2---:R-:W-:-:S07]  /*0320*/  FSETP.GT.AND P6, PT, R23, 8.50705917302346158658e+37, PT ;  /* 0x7e8000001700780b */ /* 0x004fce0003fc4000 */
[----:B-1----:R-:W1:Y:S01]  /*0330*/  MUFU.SQRT R29, R5 ;  /* 0x00000005001d7308 */ /* 0x002e620000002000 */
[----:B------:R-:W-:Y:S02]  /*0340*/  FSETP.GEU.AND P1, PT, R23, 1.175494350822287508e-38, PT ;  /* 0x008000001700780b */ /* 0x000fe40003f2e000 */
[----:B----4-:R-:W-:-:S05]  /*0350*/  FSEL R24, R7, 1, P6 ;  /* 0x3f80000007187808 */ /* 0x010fca0003000000 */
[----:B------:R-:W2:Y:S01]  /*0360*/  MUFU.SQRT R28, R6 ;  /* 0x00000006001c7308 */ /* 0x000ea20000002000 */
[----:B---3--:R-:W-:Y:S01]  /*0370*/  FADD R8, -R12, R8 ;  /* 0x000000080c087221 */ /* 0x008fe20000000100 */
[----:B------:R-:W-:Y:S01]  /*0380*/  @P6 FMUL R23, R23, 0.25 ;  /* 0x3e80000017176820 */ /* 0x000fe20000400000 */
[----:B0-----:R-:W-:-:S03]  /*0390*/  FSETP.GT.AND P6, PT, R4, 8.50705917302346158658e+37, PT ;  /* 0x7e8000000400780b */ /* 0x001fc60003fc4000 */
[----:B------:R-:W-:Y:S01]  /*03a0*/  @!P1 FMUL R24, R24, 16777216 ;  /* 0x4b80000018189820 */ /* 0x000fe20000400000 */
[----:B-1----:R-:W-:Y:S01]  /*03b0*/  FSETP.GT.AND P2, PT, R29, 8.50705917302346158658e+37, PT ;  /* 0x7e8000001d00780b */ /* 0x002fe20003f44000 */
[----:B------:R-:W-:Y:S01]  /*03c0*/  @!P1 FMUL R23, R23, 16777216 ;  /* 0x4b80000017179820 */ /* 0x000fe20000400000 */
[----:B------:R-:W-:Y:S01]  /*03d0*/  FSETP.GEU.AND P1, PT, R4, 1.175494350822287508e-38, PT ;  /* 0x008000000400780b */ /* 0x000fe20003f2e000 */
[----:B-----5:R-:W-:Y:S01]  /*03e0*/  FADD R17, -R13, R17 ;  /* 0x000000110d117221 */ /* 0x020fe20000000100 */
[----:B------:R-:W-:Y:S01]  /*03f0*/  FSETP.GEU.AND P3, PT, R29, 1.175494350822287508e-38, PT ;  /* 0x008000001d00780b */ /* 0x000fe20003f6e000 */
[----:B------:R0:W1:Y:S01]  /*0400*/  MUFU.RCP R5, R23 ;  /* 0x0000001700057308 */ /* 0x0000620000001000 */
[----:B------:R-:W-:Y:S01]  /*0410*/  FADD R18, -R14, R18 ;  /* 0x000000120e127221 */ /* 0x000fe20000000100 */
[----:B------:R-:W-:Y:S01]  /*0420*/  FADD R19, -R15, R19 ;  /* 0x000000130f137221 */ /* 0x000fe20000000100 */
[C---:B--2---:R-:W-:Y:S01]  /*0430*/  FSETP.GT.AND P4, PT, R28.reuse, 8.50705917302346158658e+37, PT ;  /* 0x7e8000001c00780b */ /* 0x044fe20003f84000 */
[----:B------:R-:W2:Y:S01]  /*0440*/  S2UR UR5, SR_CgaCtaId ;  /* 0x00000000000579c3 */ /* 0x000ea20000008800 */
[----:B------:R-:W-:Y:S01]  /*0450*/  FSETP.GEU.AND P5, PT, R28, 1.175494350822287508e-38, PT ;  /* 0x008000001c00780b */ /* 0x000fe20003fae000 */
[----:B------:R-:W-:-:S02]  /*0460*/  @P6 FMUL R4, R4, 0.25 ;  /* 0x3e80000004046820 */ /* 0x000fc40000400000 */
[----:B------:R-:W-:Y:S01]  /*0470*/  @P2 FMUL R29, R29, 0.25 ;  /* 0x3e8000001d1d2820 */ /* 0x000fe20000400000 */
[----:B0-----:R-:W-:Y:S01]  /*0480*/  FADD R23, -R12, R16 ;  /* 0x000000100c177221 */ /* 0x001fe20000000100 */
[----:B------:R-:W-:Y:S01]  /*0490*/  @!P1 FMUL R4, R4, 16777216 ;  /* 0x4b80000004049820 */ /* 0x000fe20000400000 */
[----:B------:R-:W-:Y:S01]  /*04a0*/  FADD R12, -R13, R9 ;  /* 0x000000090d0c7221 */ /* 0x000fe20000000100 */
[----:B------:R-:W-:Y:S01]  /*04b0*/  @!P3 FMUL R29, R29, 16777216 ;  /* 0x4b8000001d1db820 */ /* 0x000fe20000400000 */
[----:B------:R-:W-:Y:S01]  /*04c0*/  FADD R13, -R14, R10 ;  /* 0x0000000a0e0d7221 */ /* 0x000fe20000000100 */
[----:B------:R-:W-:Y:S01]  /*04d0*/  FADD R16, -R15, R11 ;  /* 0x0000000b0f107221 */ /* 0x000fe20000000100 */
[----:B-1----:R-:W-:Y:S01]  /*04e0*/  FMUL R5, R5, R24 ;  /* 0x0000001805057220 */ /* 0x002fe20000400000 */
[----:B------:R-:W0:Y:S01]  /*04f0*/  LDC.64 R10, c[0x0][0x230] ;  /* 0x00008c00ff0a7b82 */ /* 0x000e220000000a00 */
[----:B------:R1:W3:Y:S01]  /*0500*/  MUFU.RCP R6, R29 ;  /* 0x0000001d00067308 */ /* 0x0002e20000001000 */
[----:B------:R-:W-:Y:S01]  /*0510*/  FSEL R9, R7, 1, P2 ;  /* 0x3f80000007097808 */ /* 0x000fe20001000000 */
[----:B------:R-:W-:Y:S01]  /*0520*/  FMUL R23, R5, R23 ;  /* 0x0000001705177220 */ /* 0x000fe20000400000 */
[C---:B------:R-:W-:Y:S01]  /*0530*/  FSEL R24, R7.reuse, 1, P4 ;  /* 0x3f80000007187808 */ /* 0x040fe20002000000 */
[----:B------:R-:W-:Y:S01]  /*0540*/  @P4 FMUL R28, R28, 0.25 ;  /* 0x3e8000001c1c4820 */ /* 0x000fe20000400000 */
[----:B------:R-:W-:Y:S01]  /*0550*/  FSEL R7, R7, 1, P6 ;  /* 0x3f80000007077808 */ /* 0x000fe20003000000 */
[----:B------:R-:W-:-:S02]  /*0560*/  @!P3 FMUL R9, R9, 16777216 ;  /* 0x4b8000000909b820 */ /* 0x000fc40000400000 */
[----:B------:R-:W4:Y:S01]  /*0570*/  MUFU.RCP R4, R4 ;  /* 0x0000000400047308 */ /* 0x000f220000001000 */
[----:B-1----:R-:W-:Y:S01]  /*0580*/  FMUL R29, R5, R8 ;  /* 0x00000008051d7220 */ /* 0x002fe20000400000 */
[----:B------:R-:W-:Y:S01]  /*0590*/  @!P1 FMUL R7, R7, 16777216 ;  /* 0x4b80000007079820 */ /* 0x000fe20000400000 */
[----:B------:R-:W-:Y:S01]  /*05a0*/  @!P5 FMUL R28, R28, 16777216 ;  /* 0x4b8000001c1cd820 */ /* 0x000fe20000400000 */
[----:B------:R-:W-:Y:S01]  /*05b0*/  UMOV UR4, 0x400 ;  /* 0x0000040000047882 */ /* 0x000fe20000000000 */
[----:B------:R-:W-:Y:S01]  /*05c0*/  @!P5 FMUL R24, R24, 16777216 ;  /* 0x4b8000001818d820 */ /* 0x000fe20000400000 */
[----:B---3--:R-:W-:Y:S01]  /*05d0*/  FMUL R14, R6, R9 ;  /* 0x00000009060e7220 */ /* 0x008fe20000400000 */
[----:B------:R-:W-:Y:S01]  /*05e0*/  IMAD.WIDE R8, R22, 0x4, R26 ;  /* 0x0000000416087825 */ /* 0x000fe200078e021a */
[----:B------:R-:W1:Y:S03]  /*05f0*/  MUFU.RCP R25, R28 ;  /* 0x0000001c00197308 */ /* 0x000e660000001000 */
[----:B----4-:R-:W-:Y:S01]  /*0600*/  FMUL R15, R4, R7 ;  /* 0x00000007040f7220 */ /* 0x010fe20000400000 */
[----:B------:R-:W-:-:S02]  /*0610*/  CS2R R4, SRZ ;  /* 0x0000000000047805 */ /* 0x000fc4000001ff00 */
[----:B------:R-:W-:Y:S01]  /*0620*/  CS2R R6, SRZ ;  /* 0x0000000000067805 */ /* 0x000fe2000001ff00 */
[----:B0-----:R-:W-:Y:S01]  /*0630*/  IMAD.WIDE R26, R22, 0x4, R10 ;  /* 0x00000004161a7825 */ /* 0x001fe200078e020a */
[----:B------:R-:W-:-:S04]  /*0640*/  CS2R R10, SRZ ;  /* 0x00000000000a7805 */ /* 0x000fc8000001ff00 */
[----:B------:R0:W3:Y:S01]  /*0650*/  @!P0 LDG.E.EL.128 R4, desc[UR6][R8.64] ;  /* 0x0000000608048981 */ /* 0x0000e2000c2e1d00 */
[----:B--2---:R-:W-:Y:S01]  /*0660*/  UPRMT UR4, UR5, 0x654, UR4 ;  /* 0x0000065405047896 */ /* 0x004fe20008000004 */
[----:B-1----:R-:W-:Y:S01]  /*0670*/  FMUL R25, R25, R24 ;  /* 0x0000001819197220 */ /* 0x002fe20000400000 */
[----:B0-----:R-:W-:-:S06]  /*0680*/  CS2R R8, SRZ ;  /* 0x0000000000087805 */ /* 0x001fcc000001ff00 */
[----:B------:R0:W3:Y:S01]  /*0690*/  @!P0 LDG.E.EL.128 R8, desc[UR6][R26.64] ;  /* 0x000000061a088981 */ /* 0x0000e2000c2e1d00 */
[----:B------:R-:W-:-:S05]  /*06a0*/  IMAD.SHL.U32 R22, R2, 0x100, RZ ;  /* 0x0000010002167824 */ /* 0x000fca00078e00ff */
[----:B------:R-:W-:-:S04]  /*06b0*/  LOP3.LUT R22, R22, 0x300, RZ, 0xc0, !PT ;  /* 0x0000030016167812 */ /* 0x000fc800078ec0ff */
[C---:B0-----:R-:W-:Y:S02]  /*06c0*/  LOP3.LUT R26, R22.reuse, 0xc0, RZ, 0xfc, !PT ;  /* 0x000000c0161a7812 */ /* 0x041fe400078efcff */
[----:B------:R-:W-:Y:S02]  /*06d0*/  LEA.HI R27, R22, UR4, RZ, 0x1c ;  /* 0x00000004161b7c11 */ /* 0x000fe4000f8fe0ff */
[----:B------:R-:W-:Y:S01]  /*06e0*/  LEA.HI R26, R26, UR4, RZ, 0x1c ;  /* 0x000000041a1a7c11 */ /* 0x000fe2000f8fe0ff */
[----:B------:R-:W-:Y:S01]  /*06f0*/  FMUL R13, R25, R13 ;  /* 0x0000000d190d7220 */ /* 0x000fe20000400000 */
[----:B------:R-:W-:Y:S01]  /*0700*/  FMUL R16, R15, R16 ;  /* 0x000000100f107220 */ /* 0x000fe20000400000 */
[----:B------:R-:W-:-:S04]  /*0710*/  SHF.R.U32.HI R2, RZ, 0x4, R2 ;  /* 0x00000004ff027819 */ /* 0x000fc80000011602 */
[----:B------:R-:W-:Y:S01]  /*0720*/  SGXT.U32 R2, R2, 0x3 ;  /* 0x000000030202781a */ /* 0x000fe20000000000 */
[-CC-:B---3--:R-:W-:Y:S01]  /*0730*/  FFMA R29, R29, R4.reuse, R8.reuse ;  /* 0x000000041d1d7223 */ /* 0x188fe20000000008 */
[----:B------:R-:W-:Y:S01]  /*0740*/  FFMA R23, R23, R4, R8 ;  /* 0x0000000417177223 */ /* 0x000fe20000000008 */
[C---:B------:R-:W-:Y:S02]  /*0750*/  LOP3.LUT R4, R22.reuse, 0x40, RZ, 0xfc, !PT ;  /* 0x0000004016047812 */ /* 0x040fe400078efcff */
[C---:B------:R-:W-:Y:S02]  /*0760*/  LOP3.LUT R8, R22.reuse, R20, RZ, 0xfc, !PT ;  /* 0x0000001416087212 */ /* 0x040fe400078efcff */
[----:B------:R-:W-:Y:S02]  /*0770*/  LOP3.LUT R20, R22, 0x80, RZ, 0xfc, !PT ;  /* 0x0000008016147812 */ /* 0x000fe400078efcff */
[----:B------:R-:W-:Y:S02]  /*0780*/  LEA.HI R4, R4, UR4, RZ, 0x1c ;  /* 0x0000000404047c11 */ /* 0x000fe4000f8fe0ff */
[----:B------:R-:W-:Y:S01]  /*0790*/  LEA.HI R24, R20, UR4, RZ, 0x1c ;  /* 0x0000000414187c11 */ /* 0x000fe2000f8fe0ff */
[----:B------:R-:W-:-:S02]  /*07a0*/  IMAD R22, R8, 0x4, R27 ;  /* 0x0000000408167824 */ /* 0x000fc400078e021b */
[C---:B------:R-:W-:Y:S01]  /*07b0*/  IMAD R20, R8.reuse, 0x4, R4 ;  /* 0x0000000408147824 */ /* 0x040fe200078e0204 */
[C---:B------:R-:W-:Y:S01]  /*07c0*/  LEA R4, R8.reuse, R24, 0x2 ;  /* 0x0000001808047211 */ /* 0x040fe200078e10ff */
[----:B------:R-:W-:Y:S02]  /*07d0*/  IMAD R8, R8, 0x4, R26 ;  /* 0x0000000408087824 */ /* 0x000fe400078e021a */
[C---:B------:R-:W-:Y:S01]  /*07e0*/  FMUL R26, R14.reuse, R17 ;  /* 0x000000110e1a7220 */ /* 0x040fe20000400000 */
[----:B------:R-:W-:Y:S01]  /*07f0*/  FMUL R14, R14, R12 ;  /* 0x0000000c0e0e7220 */ /* 0x000fe20000400000 */
[----:B------:R-:W0:Y:S01]  /*0800*/  S2R R24, SR_TID.X ;  /* 0x0000000000187919 */ /* 0x000e220000002100 */
[--C-:B------:R-:W-:Y:S02]  /*0810*/  FFMA R13, R13, R6, R10.reuse ;  /* 0x000000060d0d7223 */ /* 0x100fe4000000000a */
[----:B------:R-:W-:Y:S01]  /*0820*/  FFMA R14, R14, R5, R9 ;  /* 0x000000050e0e7223 */ /* 0x000fe20000000009 */
[----:B------:R-:W-:Y:S01]  /*0830*/  FFMA R16, R16, R7, R11 ;  /* 0x0000000710107223 */ /* 0x000fe2000000000b */
[----:B------:R-:W-:Y:S01]  /*0840*/  FMUL R17, R25, R18 ;  /* 0x0000001219117220 */ /* 0x000fe20000400000 */
[----:B------:R-:W-:Y:S01]  /*0850*/  FSETP.GEU.AND P0, PT, R29, RZ, PT ;  /* 0x000000ff1d00720b */ /* 0x000fe20003f0e000 */
[----:B------:R-:W-:Y:S01]  /*0860*/  FMUL R12, R15, R19 ;  /* 0x000000130f0c7220 */ /* 0x000fe20000400000 */
[----:B------:R-:W-:Y:S01]  /*0870*/  FSETP.GEU.AND P3, PT, R14, RZ, PT ;  /* 0x000000ff0e00720b */ /* 0x000fe20003f6e000 */
[----:B------:R-:W-:Y:S01]  /*0880*/  FFMA R26, R26, R5, R9 ;  /* 0x000000051a1a7223 */ /* 0x000fe20000000009 */
[----:B------:R-:W-:Y:S01]  /*0890*/  FSETP.GEU.AND P2, PT, R13, RZ, PT ;  /* 0x000000ff0d00720b */ /* 0x000fe20003f4e000 */
[----:B------:R-:W-:Y:S01]  /*08a0*/  FFMA R17, R17, R6, R10 ;  /* 0x0000000611117223 */ /* 0x000fe2000000000a */
[----:B------:R-:W-:Y:S01]  /*08b0*/  FSEL R29, R29, RZ, P0 ;  /* 0x000000ff1d1d7208 */ /* 0x000fe20000000000 */
[----:B------:R-:W-:Y:S01]  /*08c0*/  FFMA R12, R12, R7, R11 ;  /* 0x000000070c0c7223 */ /* 0x000fe2000000000b */
[----:B------:R-:W-:-:S02]  /*08d0*/  FSETP.GEU.AND P1, PT, R16, RZ, PT ;  /* 0x000000ff1000720b */ /* 0x000fc40003f2e000 */
[----:B------:R-:W-:Y:S02]  /*08e0*/  FSETP.GEU.AND P0, PT, R23, RZ, PT ;  /* 0x000000ff1700720b */ /* 0x000fe40003f0e000 */
[----:B------:R-:W-:Y:S02]  /*08f0*/  FSEL R7, R14, RZ, P3 ;  /* 0x000000ff0e077208 */ /* 0x000fe40001800000 */
[----:B------:R-:W-:Y:S02]  /*0900*/  FSEL R13, R13, RZ, P2 ;  /* 0x000000ff0d0d7208 */ /* 0x000fe40001000000 */
[----:B------:R-:W-:Y:S02]  /*0910*/  FSEL R9, R16, RZ, P1 ;  /* 0x000000ff10097208 */ /* 0x000fe40000800000 */
[----:B------:R-:W-:Y:S01]  /*0920*/  FSETP.GEU.AND P2, PT, R26, RZ, PT ;  /* 0x000000ff1a00720b */ /* 0x000fe20003f4e000 */
[----:B------:R-:W-:Y:S01]  /*0930*/  STS [R22], R29 ;  /* 0x0000001d16007388 */ /* 0x000fe20000000800 */
[----:B------:R-:W-:-:S02]  /*0940*/  FSEL R23, R23, RZ, P0 ;  /* 0x000000ff17177208 */ /* 0x000fc40000000000 */
[C---:B------:R-:W-:Y:S01]  /*0950*/  FSETP.GEU.AND P1, PT, R17.reuse, RZ, PT ;  /* 0x000000ff1100720b */ /* 0x040fe20003f2e000 */
[----:B------:R-:W-:Y:S01]  /*0960*/  STS [R20+0x100], R7 ;  /* 0x0001000714007388 */ /* 0x000fe20000000800 */
[----:B------:R-:W-:Y:S02]  /*0970*/  FSETP.GEU.AND P0, PT, R12, RZ, PT ;  /* 0x000000ff0c00720b */ /* 0x000fe40003f0e000 */
[----:B------:R-:W-:Y:S01]  /*0980*/  FSEL R11, R26, RZ, P2 ;  /* 0x000000ff1a0b7208 */ /* 0x000fe20001000000 */
[----:B------:R-:W-:Y:S01]  /*0990*/  STS [R4+0x200], R13 ;  /* 0x0002000d04007388 */ /* 0x000fe20000000800 */
[----:B------:R-:W-:-:S03]  /*09a0*/  FSEL R17, R17, RZ, P1 ;  /* 0x000000ff11117208 */ /* 0x000fc60000800000 */
[----:B------:R1:W-:Y:S04]  /*09b0*/  STS [R8+0x300], R9 ;  /* 0x0003000908007388 */ /* 0x0003e80000000800 */
[----:B------:R-:W-:Y:S01]  /*09c0*/  STS [R22+0x80], R23 ;  /* 0x0000801716007388 */ /* 0x000fe20000000800 */
[----:B-1----:R-:W-:-:S03]  /*09d0*/  FSEL R9, R12, RZ, P0 ;  /* 0x000000ff0c097208 */ /* 0x002fc60000000000 */
[----:B------:R-:W-:Y:S04]  /*09e0*/  STS [R20+0x180], R11 ;  /* 0x0001800b14007388 */ /* 0x000fe80000000800 */
[----:B------:R1:W-:Y:S04]  /*09f0*/  STS [R4+0x280], R17 ;  /* 0x0002801104007388 */ /* 0x0003e80000000800 */
[----:B------:R2:W-:Y:S01]  /*0a00*/  STS [R8+0x380], R9 ;  /* 0x0003800908007388 */ /* 0x0005e20000000800 */
[----:B0-----:R-:W-:-:S04]  /*0a10*/  SHF.R.U32.HI R6, RZ, 0x2, R24 ;  /* 0x00000002ff067819 */ /* 0x001fc80000011618 */
[----:B------:R-:W-:Y:S02]  /*0a20*/  LOP3.LUT R6, R6, 0x1c, RZ, 0xc0, !PT ;  /* 0x0000001c06067812 */ /* 0x000fe400078ec0ff */
[----:B------:R-:W-:-:S03]  /*0a30*/  LOP3.LUT R5, R0, 0x1fc, RZ, 0xc0, !PT ;  /* 0x000001fc00057812 */ /* 0x000fc600078ec0ff */
[----:B------:R-:W-:-:S04]  /*0a40*/  VIADD R6, R6, UR4 ;  /* 0x0000000406067c36 */ /* 0x000fc80008000000 */
[----:B------:R-:W-:Y:S01]  /*0a50*/  IMAD R10, R5, 0x4, R6 ;  /* 0x00000004050a7824 */ /* 0x000fe200078e0206 */
[----:B------:R-:W-:Y:S01]  /*0a60*/  BAR.SYNC.DEFER_BLOCKING 0x0 ;  /* 0x0000000000007b1d */ /* 0x000fe20000010000 */
[----:B------:R-:W-:-:S05]  /*0a70*/  LOP3.LUT R6, R2, R3, RZ, 0xfc, !PT ;  /* 0x0000000302067212 */ /* 0x000fca00078efcff */
[----:B------:R-:W-:Y:S02]  /*0a80*/  IMAD.HI R7, R6, 0x66666667, RZ ;  /* 0x6666666706077827 */ /* 0x000fe400078e02ff */
[----:B------:R-:W0:Y:S01]  /*0a90*/  LDC.64 R2, c[0x0][0x238] ;  /* 0x00008e00ff027b82 */ /* 0x000e220000000a00 */
[----:B------:R-:W-:Y:S04]  /*0aa0*/  LDS R12, [R10] ;  /* 0x000000000a0c7984 */ /* 0x000fe80000000800 */
[----:B------:R-:W-:Y:S04]  /*0ab0*/  LDS R13, [R10+0x4] ;  /* 0x000004000a0d7984 */ /* 0x000fe80000000800 */
[----:B------:R-:W-:Y:S04]  /*0ac0*/  LDS R14, [R10+0x8] ;  /* 0x000008000a0e7984 */ /* 0x000fe80000000800 */
[----:B------:R-:W3:Y:S01]  /*0ad0*/  LDS R15, [R10+0xc] ;  /* 0x00000c000a0f7984 */ /* 0x000ee20000000800 */
[----:B-1----:R-:W-:-:S02]  /*0ae0*/  SHF.R.U32.HI R4, RZ, 0x1f, R7 ;  /* 0x0000001fff047819 */ /* 0x002fc40000011607 */
[----:B------:R-:W-:Y:S02]  /*0af0*/  LOP3.LUT R0, R21, 0x3c, R0, 0xf8, !PT ;  /* 0x0000003c15007812 */ /* 0x000fe400078ef800 */
[----:B------:R-:W-:Y:S02]  /*0b00*/  LEA.HI.SX32 R7, R7, R4, 0x19 ;  /* 0x0000000407077211 */ /* 0x000fe400078fcaff */
[----:B------:R-:W-:Y:S02]  /*0b10*/  LOP3.LUT R4, R5, 0x200, RZ, 0xfc, !PT ;  /* 0x0000020005047812 */ /* 0x000fe400078efcff */
[----:B------:R-:W-:Y:S01]  /*0b20*/  ISETP.GE.AND P0, PT, R0, 0x40, PT ;  /* 0x000000400000780c */ /* 0x000fe20003f06270 */
[----:B--2---:R-:W-:Y:S01]  /*0b30*/  IMAD R9, R7, -0x140, R6 ;  /* 0xfffffec007097824 */ /* 0x004fe200078e0206 */
[C---:B------:R-:W-:Y:S02]  /*0b40*/  LOP3.LUT R8, R6.reuse, 0x8, RZ, 0xfc, !PT ;  /* 0x0000000806087812 */ /* 0x040fe400078efcff */
[----:B------:R-:W-:Y:S01]  /*0b50*/  SHF.R.U32.HI R11, RZ, 0x4, R4 ;  /* 0x00000004ff0b7819 */ /* 0x000fe20000011604 */
[----:B------:R-:W-:Y:S01]  /*0b60*/  IMAD R4, R9, 0x40, R0 ;  /* 0x0000004009047824 */ /* 0x000fe200078e0200 */
[----:B------:R-:W-:-:S02]  /*0b70*/  ISETP.LT.AND P1, PT, R6, 0x500, !P0 ;  /* 0x000005000600780c */ /* 0x000fc40004721270 */
[----:B------:R-:W-:Y:S01]  /*0b80*/  ISETP.LT.AND P0, PT, R8, 0x500, !P0 ;  /* 0x000005000800780c */ /* 0x000fe20004701270 */
[----:B------:R-:W-:Y:S01]  /*0b90*/  IMAD R7, R7, 0x14000, R4 ;  /* 0x0001400007077824 */ /* 0x000fe200078e0204 */
[----:B------:R-:W-:-:S03]  /*0ba0*/  LOP3.LUT R11, R11, 0x3c, RZ, 0xc0, !PT ;  /* 0x0000003c0b0b7812 */ /* 0x000fc600078ec0ff */
[----:B0-----:R-:W-:Y:S01]  /*0bb0*/  IMAD.WIDE R6, R7, 0x4, R2 ;  /* 0x0000000407067825 */ /* 0x001fe200078e0202 */
[----:B------:R-:W-:-:S05]  /*0bc0*/  IADD3 R4, R11, UR4, RZ ;  /* 0x000000040b047c10 */ /* 0x000fca000fffe0ff */
[----:B------:R-:W-:Y:S01]  /*0bd0*/  IMAD R16, R5, 0x4, R4 ;  /* 0x0000000405107824 */ /* 0x000fe200078e0204 */
[----:B---3--:R0:W-:Y:S02]  /*0be0*/  @P1 STG.E.128 desc[UR6][R6.64], R12 ;  /* 0x0000000c06001986 */ /* 0x0081e4000c101d06 */
[----:B0-----:R-:W-:Y:S05]  /*0bf0*/  @!P0 EXIT ;  /* 0x000000000000894d */ /* 0x001fea0003800000 */
[----:B------:R-:W-:Y:S01]  /*0c00*/  LDS R4, [R16+0x800] ;  /* 0x0008000010047984 */ /* 0x000fe20000000800 */
[----:B------:R-:W-:-:S03]  /*0c10*/  IMAD.HI R9, R8, 0x66666667, RZ ;  /* 0x6666666708097827 */ /* 0x000fc600078e02ff */
[----:B------:R-:W-:Y:S02]  /*0c20*/  LDS R5, [R16+0x804] ;  /* 0x0008040010057984 */ /* 0x000fe40000000800 */
[----:B------:R-:W-:Y:S02]  /*0c30*/  SHF.R.U32.HI R10, RZ, 0x1f, R9 ;  /* 0x0000001fff0a7819 */ /* 0x000fe40000011609 */
[----:B0-----:R-:W-:Y:S02]  /*0c40*/  LDS R6, [R16+0x808] ;  /* 0x0008080010067984 */ /* 0x001fe40000000800 */
[----:B------:R-:W-:Y:S02]  /*0c50*/  LEA.HI.SX32 R9, R9, R10, 0x19 ;  /* 0x0000000a09097211 */ /* 0x000fe400078fcaff */
[----:B------:R-:W0:Y:S03]  /*0c60*/  LDS R7, [R16+0x80c] ;  /* 0x00080c0010077984 */ /* 0x000e260000000800 */
[----:B------:R-:W-:-:S04]  /*0c70*/  IMAD R11, R9, -0x140, R8 ;  /* 0xfffffec0090b7824 */ /* 0x000fc800078e0208 */
[----:B------:R-:W-:-:S04]  /*0c80*/  IMAD R0, R11, 0x40, R0 ;  /* 0x000000400b007824 */ /* 0x000fc800078e0200 */
[----:B------:R-:W-:-:S04]  /*0c90*/  IMAD R9, R9, 0x14000, R0 ;  /* 0x0001400009097824 */ /* 0x000fc800078e0200 */
[----:B------:R-:W-:-:S05]  /*0ca0*/  IMAD.WIDE R2, R9, 0x4, R2 ;  /* 0x0000000409027825 */ /* 0x000fca00078e0202 */
[----:B0-----:R-:W-:Y:S01]  /*0cb0*/  STG.E.128 desc[UR6][R2.64], R4 ;  /* 0x0000000402007986 */ /* 0x001fe2000c101d06 */
[----:B------:R-:W-:Y:S05]  /*0cc0*/  EXIT ;  /* 0x000000000000794d */ /* 0x000fea0003800000 */
.L_x_0:
[----:B------:R-:W-:-:S00]  /*0cd0*/  BRA `(.L_x_0) ;  /* 0xfffffffc00fc7947 */ /* 0x000fc0000383ffff */
[----:B------:R-:W-:-:S00]  /*0ce0*/  NOP ;  /* 0x0000000000007918 */ /* 0x000fc00000000000 */
        /* <DEDUP_REMOVED lines=9> */
.L_x_1:


//--------------------- .nv.global.init           --------------------------
	.section	.nv.global.init,"aw",@progbits
.nv.global.init:
	.type		_$_str,@object
	.size		_$_str,(_$_str_$_2 - _$_str)
_$_str:
        /*0000*/ 	.byte	0x5f, 0x5f, 0x43, 0x55, 0x44, 0x41, 0x5f, 0x46, 0x54, 0x5a, 0x00
	.type		_$_str_$_2,@object
	.size		_$_str_$_2,(.L_1 - _$_str_$_2)
_$_str_$_2:
        /*000b*/ 	.byte	0x5f, 0x5f, 0x43, 0x55, 0x44, 0x41, 0x5f, 0x50, 0x52, 0x45, 0x43, 0x5f, 0x53, 0x51, 0x52, 0x54
        /*001b*/ 	.byte	0x00
.L_1:


//--------------------- .nv.shared.triton_poi_fused__native_batch_norm_legit_no_training_relu_43 --------------------------
	.section	.nv.shared.triton_poi_fused__native_batch_norm_legit_no_training_relu_43,"aw",@nobits
	.sectionflags	@""
	.align	16
	.zero		1024


//--------------------- .nv.constant0.triton_poi_fused__native_batch_norm_legit_no_training_relu_43 --------------------------
	.section	.nv.constant0.triton_poi_fused__native_batch_norm_legit_no_training_relu_43,"a",@progbits
	.sectionflags	@""
	.align	4
.nv.constant0.triton_poi_fused__native_batch_norm_legit_no_training_relu_43:
	.zero		584
